//
// Generated by NVIDIA NVVM Compiler
//
// Compiler Build ID: CL-36424714
// Cuda compilation tools, release 13.0, V13.0.88
// Based on NVVM 20.0.0
//

.version 9.0
.target sm_100
.address_size 64

	// .globl	_Z11reverse_arrPiS_

.visible .entry _Z11reverse_arrPiS_(
	.param .u64 .ptr .align 1 _Z11reverse_arrPiS__param_0,
	.param .u64 .ptr .align 1 _Z11reverse_arrPiS__param_1
)
{
	.reg .b32 	%r<4>;
	.reg .b64 	%rd<9>;

	ld.param.u64 	%rd1, [_Z11reverse_arrPiS__param_0];
	ld.param.u64 	%rd2, [_Z11reverse_arrPiS__param_1];
	cvta.to.global.u64 	%rd3, %rd2;
	cvta.to.global.u64 	%rd4, %rd1;
	mov.u32 	%r1, %tid.x;
	mul.wide.u32 	%rd5, %r1, 4;
	add.s64 	%rd6, %rd4, %rd5;
	ld.global.u32 	%r2, [%rd6];
	sub.s32 	%r3, 63, %r1;
	mul.wide.u32 	%rd7, %r3, 4;
	add.s64 	%rd8, %rd3, %rd7;
	st.global.u32 	[%rd8], %r2;
	ret;

}


// ===== COMPILED SASS (sm_100) =====

	.target	sm_100

	.elftype	@"ET_EXEC"


//--------------------- .note.nv.tkinfo           --------------------------
	.section	.note.nv.tkinfo,"",@"SHT_NOTE"
	.sectionflags	@"SHF_NOTE_NV_TKINFO"
	.tkinfo
        /*0018*/ 	.word	0x00000002
        /*0030*/ 	.string	""
        /*0030*/ 	.string	"ptxas"
        /*0030*/ 	.string	"Cuda compilation tools, release 13.0, V13.0.88"
        /*0030*/ 	.string	"Build cuda_13.0.r13.0/compiler.36424714_0"
        /*0030*/ 	.string	"-arch sm_100 -m 64 "



//--------------------- .note.nv.cuinfo           --------------------------
	.section	.note.nv.cuinfo,"",@"SHT_NOTE"
	.sectionflags	@"SHF_NOTE_NV_CUINFO"
        /*0018*/ 	.short	0x0002
        /*001a*/ 	.short	0x0064
        /*001c*/ 	.short	0x0082
	.zero		2


//--------------------- .nv.info                  --------------------------
	.section	.nv.info,"",@"SHT_CUDA_INFO"
	.align	4


	//----- nvinfo : EIATTR_REGCOUNT
	.align		4
        /*0000*/ 	.byte	0x04, 0x2f
        /*0002*/ 	.short	(.L_1 - .L_0)
	.align		4
.L_0:
        /*0004*/ 	.word	index@(_Z11reverse_arrPiS_)
        /*0008*/ 	.word	0x0000000a


	//----- nvinfo : EIATTR_FRAME_SIZE
	.align		4
.L_1:
        /*000c*/ 	.byte	0x04, 0x11
        /*000e*/ 	.short	(.L_3 - .L_2)
	.align		4
.L_2:
        /*0010*/ 	.word	index@(_Z11reverse_arrPiS_)
        /*0014*/ 	.word	0x00000000


	//----- nvinfo : EIATTR_MIN_STACK_SIZE
	.align		4
.L_3:
        /*0018*/ 	.byte	0x04, 0x12
        /*001a*/ 	.short	(.L_5 - .L_4)
	.align		4
.L_4:
        /*001c*/ 	.word	index@(_Z11reverse_arrPiS_)
        /*0020*/ 	.word	0x00000000
.L_5:


//--------------------- .nv.compat                --------------------------
	.section	.nv.compat,"",@"SHT_CUDA_COMPAT_INFO"
	.align	4
        /*0000*/ 	.byte	0x02, 0x09, 0x00, 0x00, 0x02, 0x02, 0x01, 0x00, 0x02, 0x05, 0x05, 0x00, 0x03, 0x07, 0x01, 0x01
        /*0010*/ 	.byte	0x02, 0x03, 0x00, 0x00, 0x02, 0x06, 0x01, 0x00, 0x04, 0x0b, 0x08, 0x00, 0x09, 0x00, 0x00, 0x00
        /*0020*/ 	.byte	0x00, 0x00, 0x00, 0x00


//--------------------- .nv.info._Z11reverse_arrPiS_ --------------------------
	.section	.nv.info._Z11reverse_arrPiS_,"",@"SHT_CUDA_INFO"
	.sectionflags	@""
	.align	4


	//----- nvinfo : EIATTR_CUDA_API_VERSION
	.align		4
        /*0000*/ 	.byte	0x04, 0x37
        /*0002*/ 	.short	(.L_7 - .L_6)
.L_6:
        /*0004*/ 	.word	0x00000082


	//----- nvinfo : EIATTR_KPARAM_INFO
	.align		4
.L_7:
        /*0008*/ 	.byte	0x04, 0x17
        /*000a*/ 	.short	(.L_9 - .L_8)
.L_8:
        /*000c*/ 	.word	0x00000000
        /*0010*/ 	.short	0x0001
        /*0012*/ 	.short	0x0008
        /*0014*/ 	.byte	0x00, 0xf5, 0x21, 0x00


	//----- nvinfo : EIATTR_KPARAM_INFO
	.align		4
.L_9:
        /*0018*/ 	.byte	0x04, 0x17
        /*001a*/ 	.short	(.L_11 - .L_10)
.L_10:
        /*001c*/ 	.word	0x00000000
        /*0020*/ 	.short	0x0000
        /*0022*/ 	.short	0x0000
        /*0024*/ 	.byte	0x00, 0xf5, 0x21, 0x00


	//----- nvinfo : EIATTR_SPARSE_MMA_MASK
	.align		4
.L_11:
        /*0028*/ 	.byte	0x03, 0x50
        /*002a*/ 	.short	0x0000


	//----- nvinfo : EIATTR_MAXREG_COUNT
	.align		4
        /*002c*/ 	.byte	0x03, 0x1b
        /*002e*/ 	.short	0x00ff


	//----- nvinfo : EIATTR_MERCURY_ISA_VERSION
	.align		4
        /*0030*/ 	.byte	0x03, 0x5f
        /*0032*/ 	.short	0x0101


	//----- nvinfo : EIATTR_VRC_CTA_INIT_COUNT
	.align		4
        /*0034*/ 	.byte	0x02, 0x4a
	.zero		1
	.zero		1


	//----- nvinfo : EIATTR_EXIT_INSTR_OFFSETS
	.align		4
        /*0038*/ 	.byte	0x04, 0x1c
        /*003a*/ 	.short	(.L_13 - .L_12)


	//   ....[0]....
.L_12:
        /*003c*/ 	.word	0x000000a0


	//----- nvinfo : EIATTR_CBANK_PARAM_SIZE
	.align		4
.L_13:
        /*0040*/ 	.byte	0x03, 0x19
        /*0042*/ 	.short	0x0010


	//----- nvinfo : EIATTR_PARAM_CBANK
	.align		4
        /*0044*/ 	.byte	0x04, 0x0a
        /*0046*/ 	.short	(.L_15 - .L_14)
	.align		4
.L_14:
        /*0048*/ 	.word	index@(.nv.constant0._Z11reverse_arrPiS_)
        /*004c*/ 	.short	0x0380
        /*004e*/ 	.short	0x0010


	//----- nvinfo : EIATTR_SW_WAR
	.align		4
.L_15:
        /*0050*/ 	.byte	0x04, 0x36
        /*0052*/ 	.short	(.L_17 - .L_16)
.L_16:
        /*0054*/ 	.word	0x00000008
.L_17:


//--------------------- .nv.callgraph             --------------------------
	.section	.nv.callgraph,"",@"SHT_CUDA_CALLGRAPH"
	.align	4
	.sectionentsize	8
	.align		4
        /*0000*/ 	.word	0x00000000
	.align		4
        /*0004*/ 	.word	0xffffffff
	.align		4
        /*0008*/ 	.word	0x00000000
	.align		4
        /*000c*/ 	.word	0xfffffffe
	.align		4
        /*0010*/ 	.word	0x00000000
	.align		4
        /*0014*/ 	.word	0xfffffffd
	.align		4
        /*0018*/ 	.word	0x00000000
	.align		4
        /*001c*/ 	.word	0xfffffffc


//--------------------- .text._Z11reverse_arrPiS_ --------------------------
	.section	.text._Z11reverse_arrPiS_,"ax",@progbits
	.align	128
        .global         _Z11reverse_arrPiS_
        .type           _Z11reverse_arrPiS_,@function
        .size           _Z11reverse_arrPiS_,(.L_x_1 - _Z11reverse_arrPiS_)
        .other          _Z11reverse_arrPiS_,@"STO_CUDA_ENTRY STV_DEFAULT"
_Z11reverse_arrPiS_:
.text._Z11reverse_arrPiS_:
[----:B------:R-:W-:Y:S01]  /*0000*/  LDC R1, c[0x0][0x37c] ;  /* 0x0000df00ff017b82 */ /* 0x000fe20000000800 */
[----:B------:R-:W0:Y:S07]  /*0010*/  S2R R7, SR_TID.X ;  /* 0x0000000000077919 */ /* 0x000e2e0000002100 */
[----:B------:R-:W0:Y:S01]  /*0020*/  LDC.64 R2, c[0x0][0x380] ;  /* 0x0000e000ff027b82 */ /* 0x000e220000000a00 */
[----:B------:R-:W1:Y:S07]  /*0030*/  LDCU.64 UR4, c[0x0][0x358] ;  /* 0x00006b00ff0477ac */ /* 0x000e6e0008000a00 */
[----:B------:R-:W2:Y:S01]  /*0040*/  LDC.64 R4, c[0x0][0x388] ;  /* 0x0000e200ff047b82 */ /* 0x000ea20000000a00 */
[----:B0-----:R-:W-:-:S06]  /*0050*/  IMAD.WIDE.U32 R2, R7, 0x4, R2 ;  /* 0x0000000407027825 */ /* 0x001fcc00078e0002 */
[----:B-1----:R-:W3:Y:S01]  /*0060*/  LDG.E R3, desc[UR4][R2.64] ;  /* 0x0000000402037981 */ /* 0x002ee2000c1e1900 */
[----:B------:R-:W-:-:S05]  /*0070*/  IADD3 R7, PT, PT, -R7, 0x3f, RZ ;  /* 0x0000003f07077810 */ /* 0x000fca0007ffe1ff */
[----:B--2---:R-:W-:-:S05]  /*0080*/  IMAD.WIDE.U32 R4, R7, 0x4, R4 ;  /* 0x0000000407047825 */ /* 0x004fca00078e0004 */
[----:B---3--:R-:W-:Y:S01]  /*0090*/  STG.E desc[UR4][R4.64], R3 ;  /* 0x0000000304007986 */ /* 0x008fe2000c101904 */
[----:B------:R-:W-:Y:S05]  /*00a0*/  EXIT ;  /* 0x000000000000794d */ /* 0x000fea0003800000 */
.L_x_0:
[----:B------:R-:W-:-:S00]  /*00b0*/  BRA `(.L_x_0) ;  /* 0xfffffffc00fc7947 */ /* 0x000fc0000383ffff */
[----:B------:R-:W-:-:S00]  /*00c0*/  NOP ;  /* 0x0000000000007918 */ /* 0x000fc00000000000 */
        /* <DEDUP_REMOVED lines=11> */
.L_x_1:


//--------------------- .nv.shared.reserved.0     --------------------------
	.section	.nv.shared.reserved.0,"aw",@nobits
	.weak		__nv_reservedSMEM_offset_0_alias
	.size		__nv_reservedSMEM_offset_0_alias, 0, 64
	.other		__nv_reservedSMEM_offset_0_alias,@"STO_CUDA_RESERVED_SHARED STV_DEFAULT"
__nv_reservedSMEM_offset_0_alias:
	.zero		0
	.zero		64


//--------------------- .nv.constant0._Z11reverse_arrPiS_ --------------------------
	.section	.nv.constant0._Z11reverse_arrPiS_,"a",@progbits
	.sectionflags	@""
	.align	4
.nv.constant0._Z11reverse_arrPiS_:
	.zero		912


//--------------------- SYMBOLS --------------------------

	.type		.nv.reservedSmem.offset0,@object
	.size		.nv.reservedSmem.offset0,0x4
